//
// Generated by NVIDIA NVVM Compiler
//
// Compiler Build ID: CL-36424714
// Cuda compilation tools, release 13.0, V13.0.88
// Based on NVVM 20.0.0
//

.version 9.0
.target sm_100
.address_size 64

	// .globl	_Z6sum_3dPfiii
.extern .func  (.param .b32 func_retval0) vprintf
(
	.param .b64 vprintf_param_0,
	.param .b64 vprintf_param_1
)
;
.global .align 1 .b8 $str[50] = {84, 104, 114, 101, 97, 100, 40, 120, 44, 121, 44, 122, 41, 61, 91, 37, 100, 44, 37, 100, 44, 37, 100, 93, 32, 109, 97, 112, 115, 32, 116, 111, 32, 76, 105, 110, 101, 97, 114, 32, 73, 110, 100, 101, 120, 61, 37, 100, 10};

.visible .entry _Z6sum_3dPfiii(
	.param .u64 .ptr .align 1 _Z6sum_3dPfiii_param_0,
	.param .u32 _Z6sum_3dPfiii_param_1,
	.param .u32 _Z6sum_3dPfiii_param_2,
	.param .u32 _Z6sum_3dPfiii_param_3
)
{
	.local .align 16 .b8 	__local_depot0[16];
	.reg .b64 	%SP;
	.reg .b64 	%SPL;
	.reg .pred 	%p<6>;
	.reg .b32 	%r<22>;
	.reg .b32 	%f<3>;
	.reg .b64 	%rd<9>;

	mov.u64 	%SPL, __local_depot0;
	cvta.local.u64 	%SP, %SPL;
	ld.param.u64 	%rd1, [_Z6sum_3dPfiii_param_0];
	ld.param.u32 	%r4, [_Z6sum_3dPfiii_param_1];
	ld.param.u32 	%r6, [_Z6sum_3dPfiii_param_2];
	ld.param.u32 	%r7, [_Z6sum_3dPfiii_param_3];
	mov.u32 	%r8, %ctaid.x;
	mov.u32 	%r9, %ntid.x;
	mov.u32 	%r10, %tid.x;
	mad.lo.s32 	%r1, %r8, %r9, %r10;
	mov.u32 	%r11, %ctaid.y;
	mov.u32 	%r12, %ntid.y;
	mov.u32 	%r13, %tid.y;
	mad.lo.s32 	%r14, %r11, %r12, %r13;
	mov.u32 	%r15, %ctaid.z;
	mov.u32 	%r16, %ntid.z;
	mov.u32 	%r17, %tid.z;
	mad.lo.s32 	%r3, %r15, %r16, %r17;
	setp.ge.s32 	%p1, %r1, %r4;
	setp.ge.s32 	%p2, %r14, %r6;
	or.pred  	%p3, %p1, %p2;
	setp.ge.s32 	%p4, %r3, %r7;
	or.pred  	%p5, %p3, %p4;
	@%p5 bra 	$L__BB0_2;
	add.u64 	%rd2, %SP, 0;
	add.u64 	%rd3, %SPL, 0;
	cvta.to.global.u64 	%rd4, %rd1;
	mad.lo.s32 	%r18, %r6, %r3, %r14;
	mad.lo.s32 	%r19, %r18, %r4, %r1;
	st.local.v4.u32 	[%rd3], {%r1, %r14, %r3, %r19};
	mov.u64 	%rd5, $str;
	cvta.global.u64 	%rd6, %rd5;
	{ // callseq 0, 0
	.param .b64 param0;
	st.param.b64 	[param0], %rd6;
	.param .b64 param1;
	st.param.b64 	[param1], %rd2;
	.param .b32 retval0;
	call.uni (retval0), 
	vprintf, 
	(
	param0, 
	param1
	);
	ld.param.b32 	%r20, [retval0];
	} // callseq 0
	mul.wide.s32 	%rd7, %r19, 4;
	add.s64 	%rd8, %rd4, %rd7;
	ld.global.f32 	%f1, [%rd8];
	add.f32 	%f2, %f1, 0f3F800000;
	st.global.f32 	[%rd8], %f2;
$L__BB0_2:
	ret;

}


// ===== COMPILED SASS (sm_100) =====

	.target	sm_100

	.elftype	@"ET_EXEC"


//--------------------- .note.nv.tkinfo           --------------------------
	.section	.note.nv.tkinfo,"",@"SHT_NOTE"
	.sectionflags	@"SHF_NOTE_NV_TKINFO"
	.tkinfo
        /*0018*/ 	.word	0x00000002
        /*0030*/ 	.string	""
        /*0030*/ 	.string	"ptxas"
        /*0030*/ 	.string	"Cuda compilation tools, release 13.0, V13.0.88"
        /*0030*/ 	.string	"Build cuda_13.0.r13.0/compiler.36424714_0"
        /*0030*/ 	.string	"-arch sm_100 -m 64 "



//--------------------- .note.nv.cuinfo           --------------------------
	.section	.note.nv.cuinfo,"",@"SHT_NOTE"
	.sectionflags	@"SHF_NOTE_NV_CUINFO"
        /*0018*/ 	.short	0x0002
        /*001a*/ 	.short	0x0064
        /*001c*/ 	.short	0x0082
	.zero		2


//--------------------- .nv.info                  --------------------------
	.section	.nv.info,"",@"SHT_CUDA_INFO"
	.align	4


	//----- nvinfo : EIATTR_REGCOUNT
	.align		4
        /*0000*/ 	.byte	0x04, 0x2f
        /*0002*/ 	.short	(.L_2 - .L_1)
	.align		4
.L_1:
        /*0004*/ 	.word	index@(_Z6sum_3dPfiii)
        /*0008*/ 	.word	0x00000018


	//----- nvinfo : EIATTR_FRAME_SIZE
	.align		4
.L_2:
        /*000c*/ 	.byte	0x04, 0x11
        /*000e*/ 	.short	(.L_4 - .L_3)
	.align		4
.L_3:
        /*0010*/ 	.word	index@(_Z6sum_3dPfiii)
        /*0014*/ 	.word	0x00000010


	//----- nvinfo : EIATTR_MIN_STACK_SIZE
	.align		4
.L_4:
        /*0018*/ 	.byte	0x04, 0x12
        /*001a*/ 	.short	(.L_6 - .L_5)
	.align		4
.L_5:
        /*001c*/ 	.word	index@(_Z6sum_3dPfiii)
        /*0020*/ 	.word	0x00000010
.L_6:


//--------------------- .nv.compat                --------------------------
	.section	.nv.compat,"",@"SHT_CUDA_COMPAT_INFO"
	.align	4
        /*0000*/ 	.byte	0x02, 0x09, 0x00, 0x00, 0x02, 0x02, 0x01, 0x00, 0x02, 0x05, 0x05, 0x00, 0x03, 0x07, 0x01, 0x01
        /*0010*/ 	.byte	0x02, 0x03, 0x00, 0x00, 0x02, 0x06, 0x01, 0x00, 0x04, 0x0b, 0x08, 0x00, 0x09, 0x00, 0x00, 0x00
        /*0020*/ 	.byte	0x00, 0x00, 0x00, 0x00


//--------------------- .nv.info._Z6sum_3dPfiii   --------------------------
	.section	.nv.info._Z6sum_3dPfiii,"",@"SHT_CUDA_INFO"
	.sectionflags	@""
	.align	4


	//----- nvinfo : EIATTR_CUDA_API_VERSION
	.align		4
        /*0000*/ 	.byte	0x04, 0x37
        /*0002*/ 	.short	(.L_8 - .L_7)
.L_7:
        /*0004*/ 	.word	0x00000082


	//----- nvinfo : EIATTR_KPARAM_INFO
	.align		4
.L_8:
        /*0008*/ 	.byte	0x04, 0x17
        /*000a*/ 	.short	(.L_10 - .L_9)
.L_9:
        /*000c*/ 	.word	0x00000000
        /*0010*/ 	.short	0x0003
        /*0012*/ 	.short	0x0010
        /*0014*/ 	.byte	0x00, 0xf0, 0x11, 0x00


	//----- nvinfo : EIATTR_KPARAM_INFO
	.align		4
.L_10:
        /*0018*/ 	.byte	0x04, 0x17
        /*001a*/ 	.short	(.L_12 - .L_11)
.L_11:
        /*001c*/ 	.word	0x00000000
        /*0020*/ 	.short	0x0002
        /*0022*/ 	.short	0x000c
        /*0024*/ 	.byte	0x00, 0xf0, 0x11, 0x00


	//----- nvinfo : EIATTR_KPARAM_INFO
	.align		4
.L_12:
        /*0028*/ 	.byte	0x04, 0x17
        /*002a*/ 	.short	(.L_14 - .L_13)
.L_13:
        /*002c*/ 	.word	0x00000000
        /*0030*/ 	.short	0x0001
        /*0032*/ 	.short	0x0008
        /*0034*/ 	.byte	0x00, 0xf0, 0x11, 0x00


	//----- nvinfo : EIATTR_KPARAM_INFO
	.align		4
.L_14:
        /*0038*/ 	.byte	0x04, 0x17
        /*003a*/ 	.short	(.L_16 - .L_15)
.L_15:
        /*003c*/ 	.word	0x00000000
        /*0040*/ 	.short	0x0000
        /*0042*/ 	.short	0x0000
        /*0044*/ 	.byte	0x00, 0xf5, 0x21, 0x00


	//----- nvinfo : EIATTR_SPARSE_MMA_MASK
	.align		4
.L_16:
        /*0048*/ 	.byte	0x03, 0x50
        /*004a*/ 	.short	0x0000


	//----- nvinfo : EIATTR_MAXREG_COUNT
	.align		4
        /*004c*/ 	.byte	0x03, 0x1b
        /*004e*/ 	.short	0x00ff


	//----- nvinfo : EIATTR_EXTERNS
	.align		4
        /*0050*/ 	.byte	0x04, 0x0f
        /*0052*/ 	.short	(.L_18 - .L_17)


	//   ....[0]....
	.align		4
.L_17:
        /*0054*/ 	.word	index@(vprintf)


	//----- nvinfo : EIATTR_MERCURY_ISA_VERSION
	.align		4
.L_18:
        /*0058*/ 	.byte	0x03, 0x5f
        /*005a*/ 	.short	0x0101


	//----- nvinfo : EIATTR_VRC_CTA_INIT_COUNT
	.align		4
        /*005c*/ 	.byte	0x02, 0x4a
	.zero		1
	.zero		1


	//----- nvinfo : EIATTR_SYSCALL_OFFSETS
	.align		4
        /*0060*/ 	.byte	0x04, 0x46
        /*0062*/ 	.short	(.L_20 - .L_19)


	//   ....[0]....
.L_19:
        /*0064*/ 	.word	0x00000220


	//----- nvinfo : EIATTR_EXIT_INSTR_OFFSETS
	.align		4
.L_20:
        /*0068*/ 	.byte	0x04, 0x1c
        /*006a*/ 	.short	(.L_22 - .L_21)


	//   ....[0]....
.L_21:
        /*006c*/ 	.word	0x00000170


	//   ....[1]....
        /*0070*/ 	.word	0x00000280


	//----- nvinfo : EIATTR_CRS_STACK_SIZE
	.align		4
.L_22:
        /*0074*/ 	.byte	0x04, 0x1e
        /*0076*/ 	.short	(.L_24 - .L_23)
.L_23:
        /*0078*/ 	.word	0x00000000


	//----- nvinfo : EIATTR_CBANK_PARAM_SIZE
	.align		4
.L_24:
        /*007c*/ 	.byte	0x03, 0x19
        /*007e*/ 	.short	0x0014


	//----- nvinfo : EIATTR_PARAM_CBANK
	.align		4
        /*0080*/ 	.byte	0x04, 0x0a
        /*0082*/ 	.short	(.L_26 - .L_25)
	.align		4
.L_25:
        /*0084*/ 	.word	index@(.nv.constant0._Z6sum_3dPfiii)
        /*0088*/ 	.short	0x0380
        /*008a*/ 	.short	0x0014


	//----- nvinfo : EIATTR_SW_WAR
	.align		4
.L_26:
        /*008c*/ 	.byte	0x04, 0x36
        /*008e*/ 	.short	(.L_28 - .L_27)
.L_27:
        /*0090*/ 	.word	0x00000008
.L_28:


//--------------------- .nv.callgraph             --------------------------
	.section	.nv.callgraph,"",@"SHT_CUDA_CALLGRAPH"
	.align	4
	.sectionentsize	8
	.align		4
        /*0000*/ 	.word	0x00000000
	.align		4
        /*0004*/ 	.word	0xffffffff
	.align		4
        /*0008*/ 	.word	index@(_Z6sum_3dPfiii)
	.align		4
        /*000c*/ 	.word	index@(vprintf)
	.align		4
        /*0010*/ 	.word	0x00000000
	.align		4
        /*0014*/ 	.word	0xfffffffe
	.align		4
        /*0018*/ 	.word	0x00000000
	.align		4
        /*001c*/ 	.word	0xfffffffd
	.align		4
        /*0020*/ 	.word	0x00000000
	.align		4
        /*0024*/ 	.word	0xfffffffc


//--------------------- .nv.constant4             --------------------------
	.section	.nv.constant4,"a",@progbits
	.align	8
	.align		8
.nv.constant4:
        /*0000*/ 	.dword	vprintf
	.align		8
        /*0008*/ 	.dword	$str


//--------------------- .text._Z6sum_3dPfiii      --------------------------
	.section	.text._Z6sum_3dPfiii,"ax",@progbits
	.align	128
        .global         _Z6sum_3dPfiii
        .type           _Z6sum_3dPfiii,@function
        .size           _Z6sum_3dPfiii,(.L_x_2 - _Z6sum_3dPfiii)
        .other          _Z6sum_3dPfiii,@"STO_CUDA_ENTRY STV_DEFAULT"
_Z6sum_3dPfiii:
.text._Z6sum_3dPfiii:
[----:B------:R-:W0:Y:S01]  /*0000*/  LDC R1, c[0x0][0x37c] ;  /* 0x0000df00ff017b82 */ /* 0x000e220000000800 */
[----:B------:R-:W1:Y:S01]  /*0010*/  S2R R0, SR_TID.Y ;  /* 0x0000000000007919 */ /* 0x000e620000002200 */
[----:B------:R-:W2:Y:S06]  /*0020*/  LDCU UR5, c[0x0][0x2fc] ;  /* 0x00005f80ff0577ac */ /* 0x000eac0008000800 */
[----:B------:R-:W3:Y:S01]  /*0030*/  LDC R16, c[0x0][0x360] ;  /* 0x0000d800ff107b82 */ /* 0x000ee20000000800 */
[----:B0-----:R-:W-:Y:S01]  /*0040*/  IADD3 R1, PT, PT, R1, -0x10, RZ ;  /* 0xfffffff001017810 */ /* 0x001fe20007ffe0ff */
[----:B------:R-:W3:Y:S01]  /*0050*/  S2R R3, SR_TID.X ;  /* 0x0000000000037919 */ /* 0x000ee20000002100 */
[----:B------:R-:W0:Y:S01]  /*0060*/  LDCU.64 UR10, c[0x0][0x388] ;  /* 0x00007100ff0a77ac */ /* 0x000e220008000a00 */
[----:B------:R-:W4:Y:S01]  /*0070*/  S2R R5, SR_TID.Z ;  /* 0x0000000000057919 */ /* 0x000f220000002300 */
[----:B------:R-:W5:Y:S03]  /*0080*/  LDCU UR9, c[0x0][0x390] ;  /* 0x00007200ff0977ac */ /* 0x000f660008000800 */
[----:B------:R-:W1:Y:S01]  /*0090*/  S2UR UR7, SR_CTAID.Y ;  /* 0x00000000000779c3 */ /* 0x000e620000002600 */
[----:B------:R-:W2:Y:S07]  /*00a0*/  LDCU UR4, c[0x0][0x2f8] ;  /* 0x00005f00ff0477ac */ /* 0x000eae0008000800 */
[----:B------:R-:W1:Y:S08]  /*00b0*/  LDC R17, c[0x0][0x364] ;  /* 0x0000d900ff117b82 */ /* 0x000e700000000800 */
[----:B------:R-:W3:Y:S01]  /*00c0*/  S2UR UR6, SR_CTAID.X ;  /* 0x00000000000679c3 */ /* 0x000ee20000002500 */
[----:B--2---:R-:W-:-:S07]  /*00d0*/  IADD3 R6, P1, PT, R1, UR4, RZ ;  /* 0x0000000401067c10 */ /* 0x004fce000ff3e0ff */
[----:B------:R-:W4:Y:S01]  /*00e0*/  S2UR UR8, SR_CTAID.Z ;  /* 0x00000000000879c3 */ /* 0x000f220000002700 */
[----:B------:R-:W-:-:S07]  /*00f0*/  IADD3.X R7, PT, PT, RZ, UR5, RZ, P1, !PT ;  /* 0x00000005ff077c10 */ /* 0x000fce0008ffe4ff */
[----:B------:R-:W4:Y:S01]  /*0100*/  LDC R18, c[0x0][0x368] ;  /* 0x0000da00ff127b82 */ /* 0x000f220000000800 */
[----:B-1----:R-:W-:-:S05]  /*0110*/  IMAD R17, R17, UR7, R0 ;  /* 0x0000000711117c24 */ /* 0x002fca000f8e0200 */
[----:B0-----:R-:W-:Y:S01]  /*0120*/  ISETP.GE.AND P0, PT, R17, UR11, PT ;  /* 0x0000000b11007c0c */ /* 0x001fe2000bf06270 */
[----:B---3--:R-:W-:-:S05]  /*0130*/  IMAD R16, R16, UR6, R3 ;  /* 0x0000000610107c24 */ /* 0x008fca000f8e0203 */
[----:B------:R-:W-:Y:S01]  /*0140*/  ISETP.GE.OR P0, PT, R16, UR10, P0 ;  /* 0x0000000a10007c0c */ /* 0x000fe20008706670 */
[----:B----4-:R-:W-:-:S05]  /*0150*/  IMAD R18, R18, UR8, R5 ;  /* 0x0000000812127c24 */ /* 0x010fca000f8e0205 */
[----:B-----5:R-:W-:-:S13]  /*0160*/  ISETP.GE.OR P0, PT, R18, UR9, P0 ;  /* 0x0000000912007c0c */ /* 0x020fda0008706670 */
[----:B------:R-:W-:Y:S05]  /*0170*/  @P0 EXIT ;  /* 0x000000000000094d */ /* 0x000fea0003800000 */
[----:B------:R-:W-:Y:S01]  /*0180*/  IMAD R19, R18, UR11, R17 ;  /* 0x0000000b12137c24 */ /* 0x000fe2000f8e0211 */
[----:B------:R-:W-:Y:S01]  /*0190*/  MOV R0, 0x0 ;  /* 0x0000000000007802 */ /* 0x000fe20000000f00 */
[----:B------:R-:W0:Y:S02]  /*01a0*/  LDCU.64 UR4, c[0x4][0x8] ;  /* 0x01000100ff0477ac */ /* 0x000e240008000a00 */
[----:B------:R-:W-:Y:S01]  /*01b0*/  IMAD R19, R19, UR10, R16 ;  /* 0x0000000a13137c24 */ /* 0x000fe2000f8e0210 */
[----:B------:R1:W2:Y:S01]  /*01c0*/  LDC.64 R2, c[0x4][R0] ;  /* 0x0100000000027b82 */ /* 0x0002a20000000a00 */
[----:B------:R-:W3:Y:S03]  /*01d0*/  LDCU.64 UR36, c[0x0][0x358] ;  /* 0x00006b00ff2477ac */ /* 0x000ee60008000a00 */
[----:B------:R1:W-:Y:S01]  /*01e0*/  STL.128 [R1], R16 ;  /* 0x0000001001007387 */ /* 0x0003e20000100c00 */
[----:B0-----:R-:W-:-:S02]  /*01f0*/  MOV R4, UR4 ;  /* 0x0000000400047c02 */ /* 0x001fc40008000f00 */
[----:B------:R-:W-:-:S07]  /*0200*/  MOV R5, UR5 ;  /* 0x0000000500057c02 */ /* 0x000fce0008000f00 */
[----:B------:R-:W-:-:S07]  /*0210*/  LEPC R20, `(.L_x_0) ;  /* 0x000000001014794e */ /* 0x000fce0000000000 */
[----:B-123--:R-:W-:Y:S05]  /*0220*/  CALL.ABS.NOINC R2 ;  /* 0x0000000002007343 */ /* 0x00efea0003c00000 */
.L_x_0:
[----:B------:R-:W0:Y:S02]  /*0230*/  LDC.64 R2, c[0x0][0x380] ;  /* 0x0000e000ff027b82 */ /* 0x000e240000000a00 */
[----:B0-----:R-:W-:-:S05]  /*0240*/  IMAD.WIDE R2, R19, 0x4, R2 ;  /* 0x0000000413027825 */ /* 0x001fca00078e0202 */
[----:B------:R-:W2:Y:S02]  /*0250*/  LDG.E R0, desc[UR36][R2.64] ;  /* 0x0000002402007981 */ /* 0x000ea4000c1e1900 */
[----:B--2---:R-:W-:-:S05]  /*0260*/  FADD R5, R0, 1 ;  /* 0x3f80000000057421 */ /* 0x004fca0000000000 */
[----:B------:R-:W-:Y:S01]  /*0270*/  STG.E desc[UR36][R2.64], R5 ;  /* 0x0000000502007986 */ /* 0x000fe2000c101924 */
[----:B------:R-:W-:Y:S05]  /*0280*/  EXIT ;  /* 0x000000000000794d */ /* 0x000fea0003800000 */
.L_x_1:
[----:B------:R-:W-:-:S00]  /*0290*/  BRA `(.L_x_1) ;  /* 0xfffffffc00fc7947 */ /* 0x000fc0000383ffff */
[----:B------:R-:W-:-:S00]  /*02a0*/  NOP ;  /* 0x0000000000007918 */ /* 0x000fc00000000000 */
        /* <DEDUP_REMOVED lines=13> */
.L_x_2:


//--------------------- .nv.global.init           --------------------------
	.section	.nv.global.init,"aw",@progbits
.nv.global.init:
	.type		$str,@object
	.size		$str,(.L_0 - $str)
$str:
        /*0000*/ 	.byte	0x54, 0x68, 0x72, 0x65, 0x61, 0x64, 0x28, 0x78, 0x2c, 0x79, 0x2c, 0x7a, 0x29, 0x3d, 0x5b, 0x25
        /*0010*/ 	.byte	0x64, 0x2c, 0x25, 0x64, 0x2c, 0x25, 0x64, 0x5d, 0x20, 0x6d, 0x61, 0x70, 0x73, 0x20, 0x74, 0x6f
        /*0020*/ 	.byte	0x20, 0x4c, 0x69, 0x6e, 0x65, 0x61, 0x72, 0x20, 0x49, 0x6e, 0x64, 0x65, 0x78, 0x3d, 0x25, 0x64
        /*0030*/ 	.byte	0x0a, 0x00
.L_0:


//--------------------- .nv.shared.reserved.0     --------------------------
	.section	.nv.shared.reserved.0,"aw",@nobits
	.weak		__nv_reservedSMEM_offset_0_alias
	.size		__nv_reservedSMEM_offset_0_alias, 0, 64
	.other		__nv_reservedSMEM_offset_0_alias,@"STO_CUDA_RESERVED_SHARED STV_DEFAULT"
__nv_reservedSMEM_offset_0_alias:
	.zero		0
	.zero		64


//--------------------- .nv.constant0._Z6sum_3dPfiii --------------------------
	.section	.nv.constant0._Z6sum_3dPfiii,"a",@progbits
	.sectionflags	@""
	.align	4
.nv.constant0._Z6sum_3dPfiii:
	.zero		916


//--------------------- SYMBOLS --------------------------

	.type		.nv.reservedSmem.offset0,@object
	.size		.nv.reservedSmem.offset0,0x4
	.type		vprintf,@function
